//
// Generated by NVIDIA NVVM Compiler
//
// Compiler Build ID: CL-36424714
// Cuda compilation tools, release 13.0, V13.0.88
// Based on NVVM 20.0.0
//

.version 9.0
.target sm_100
.address_size 64

	// .globl	_Z12mandelKernelffffPiiii

.visible .entry _Z12mandelKernelffffPiiii(
	.param .f32 _Z12mandelKernelffffPiiii_param_0,
	.param .f32 _Z12mandelKernelffffPiiii_param_1,
	.param .f32 _Z12mandelKernelffffPiiii_param_2,
	.param .f32 _Z12mandelKernelffffPiiii_param_3,
	.param .u64 .ptr .align 1 _Z12mandelKernelffffPiiii_param_4,
	.param .u32 _Z12mandelKernelffffPiiii_param_5,
	.param .u32 _Z12mandelKernelffffPiiii_param_6,
	.param .u32 _Z12mandelKernelffffPiiii_param_7
)
{
	.reg .pred 	%p<63>;
	.reg .b32 	%r<93>;
	.reg .b32 	%f<46>;
	.reg .b64 	%rd<39>;

	ld.param.f32 	%f23, [_Z12mandelKernelffffPiiii_param_0];
	ld.param.f32 	%f24, [_Z12mandelKernelffffPiiii_param_1];
	ld.param.f32 	%f25, [_Z12mandelKernelffffPiiii_param_2];
	ld.param.f32 	%f26, [_Z12mandelKernelffffPiiii_param_3];
	ld.param.u64 	%rd2, [_Z12mandelKernelffffPiiii_param_4];
	ld.param.u32 	%r39, [_Z12mandelKernelffffPiiii_param_5];
	ld.param.u32 	%r40, [_Z12mandelKernelffffPiiii_param_6];
	ld.param.u32 	%r41, [_Z12mandelKernelffffPiiii_param_7];
	cvta.to.global.u64 	%rd1, %rd2;
	mov.u32 	%r1, %nctaid.x;
	mov.u32 	%r2, %ctaid.x;
	mov.u32 	%r3, %ntid.x;
	mov.u32 	%r4, %tid.x;
	mov.u32 	%r5, %nctaid.y;
	mov.u32 	%r6, %ctaid.y;
	mov.u32 	%r7, %ntid.y;
	mov.u32 	%r8, %tid.y;
	setp.lt.s32 	%p1, %r41, 1;
	@%p1 bra 	$L__BB0_18;
	shl.b32 	%r76, %r5, 1;
	add.s32 	%r77, %r76, %r6;
	mad.lo.s32 	%r9, %r77, %r7, %r8;
	cvt.rn.f32.u32 	%f27, %r9;
	fma.rn.f32 	%f1, %f26, %f27, %f24;
	mul.lo.s32 	%r10, %r9, %r39;
	sub.s32 	%r78, %r77, %r5;
	mad.lo.s32 	%r11, %r78, %r7, %r8;
	cvt.rn.f32.u32 	%f28, %r11;
	fma.rn.f32 	%f2, %f26, %f28, %f24;
	mul.lo.s32 	%r12, %r11, %r39;
	mad.lo.s32 	%r13, %r6, %r7, %r8;
	cvt.rn.f32.u32 	%f29, %r13;
	fma.rn.f32 	%f3, %f26, %f29, %f24;
	mul.lo.s32 	%r14, %r13, %r39;
	mov.b32 	%r86, 0;
$L__BB0_2:
	setp.ge.s32 	%p47, %r9, %r40;
	mad.lo.s32 	%r79, %r86, %r1, %r2;
	mad.lo.s32 	%r16, %r79, %r3, %r4;
	setp.ge.s32 	%p48, %r16, %r39;
	cvt.rn.f32.s32 	%f30, %r16;
	fma.rn.f32 	%f4, %f25, %f30, %f23;
	or.pred  	%p49, %p48, %p47;
	@%p49 bra 	$L__BB0_7;
	mov.b32 	%r87, 0;
	mov.f32 	%f40, %f1;
	mov.f32 	%f41, %f4;
$L__BB0_4:
	mul.f32 	%f7, %f41, %f41;
	mul.f32 	%f8, %f40, %f40;
	add.f32 	%f31, %f7, %f8;
	setp.gt.f32 	%p50, %f31, 0f40800000;
	mov.u32 	%r92, %r87;
	@%p50 bra 	$L__BB0_6;
	sub.f32 	%f32, %f7, %f8;
	add.f32 	%f33, %f41, %f41;
	add.f32 	%f41, %f4, %f32;
	fma.rn.f32 	%f40, %f33, %f40, %f1;
	add.s32 	%r87, %r87, 1;
	setp.eq.s32 	%p51, %r87, %r41;
	mov.u32 	%r92, %r41;
	@%p51 bra 	$L__BB0_6;
	bra.uni 	$L__BB0_4;
$L__BB0_6:
	add.s32 	%r81, %r10, %r16;
	mul.wide.s32 	%rd33, %r81, 4;
	add.s64 	%rd34, %rd1, %rd33;
	st.global.u32 	[%rd34], %r92;
$L__BB0_7:
	setp.ge.s32 	%p52, %r16, %r39;
	setp.ge.s32 	%p53, %r11, %r40;
	or.pred  	%p54, %p52, %p53;
	@%p54 bra 	$L__BB0_12;
	mov.b32 	%r88, 0;
	mov.f32 	%f42, %f2;
	mov.f32 	%f43, %f4;
$L__BB0_9:
	mul.f32 	%f13, %f43, %f43;
	mul.f32 	%f14, %f42, %f42;
	add.f32 	%f34, %f13, %f14;
	setp.gt.f32 	%p55, %f34, 0f40800000;
	mov.u32 	%r89, %r88;
	@%p55 bra 	$L__BB0_11;
	sub.f32 	%f35, %f13, %f14;
	add.f32 	%f36, %f43, %f43;
	add.f32 	%f43, %f4, %f35;
	fma.rn.f32 	%f42, %f36, %f42, %f2;
	add.s32 	%r88, %r88, 1;
	setp.ne.s32 	%p56, %r88, %r41;
	mov.u32 	%r89, %r41;
	@%p56 bra 	$L__BB0_9;
$L__BB0_11:
	add.s32 	%r83, %r12, %r16;
	mul.wide.s32 	%rd35, %r83, 4;
	add.s64 	%rd36, %rd1, %rd35;
	st.global.u32 	[%rd36], %r89;
$L__BB0_12:
	setp.ge.s32 	%p57, %r16, %r39;
	setp.ge.s32 	%p58, %r13, %r40;
	or.pred  	%p59, %p57, %p58;
	@%p59 bra 	$L__BB0_17;
	mov.b32 	%r90, 0;
	mov.f32 	%f44, %f3;
	mov.f32 	%f45, %f4;
$L__BB0_14:
	mul.f32 	%f19, %f45, %f45;
	mul.f32 	%f20, %f44, %f44;
	add.f32 	%f37, %f19, %f20;
	setp.gt.f32 	%p60, %f37, 0f40800000;
	mov.u32 	%r91, %r90;
	@%p60 bra 	$L__BB0_16;
	sub.f32 	%f38, %f19, %f20;
	add.f32 	%f39, %f45, %f45;
	add.f32 	%f45, %f4, %f38;
	fma.rn.f32 	%f44, %f39, %f44, %f3;
	add.s32 	%r90, %r90, 1;
	setp.ne.s32 	%p61, %r90, %r41;
	mov.u32 	%r91, %r41;
	@%p61 bra 	$L__BB0_14;
$L__BB0_16:
	add.s32 	%r85, %r14, %r16;
	mul.wide.s32 	%rd37, %r85, 4;
	add.s64 	%rd38, %rd1, %rd37;
	st.global.u32 	[%rd38], %r91;
$L__BB0_17:
	add.s32 	%r86, %r86, 1;
	setp.eq.s32 	%p62, %r86, 5;
	@%p62 bra 	$L__BB0_48;
	bra.uni 	$L__BB0_2;
$L__BB0_18:
	mad.lo.s32 	%r27, %r2, %r3, %r4;
	setp.ge.s32 	%p2, %r27, %r39;
	shl.b32 	%r42, %r5, 1;
	add.s32 	%r28, %r42, %r6;
	mad.lo.s32 	%r29, %r28, %r7, %r8;
	setp.ge.s32 	%p3, %r29, %r40;
	or.pred  	%p4, %p2, %p3;
	@%p4 bra 	$L__BB0_20;
	mad.lo.s32 	%r43, %r29, %r39, %r27;
	mul.wide.s32 	%rd3, %r43, 4;
	add.s64 	%rd4, %rd1, %rd3;
	mov.b32 	%r44, 0;
	st.global.u32 	[%rd4], %r44;
$L__BB0_20:
	setp.ge.s32 	%p5, %r27, %r39;
	sub.s32 	%r45, %r28, %r5;
	mad.lo.s32 	%r30, %r45, %r7, %r8;
	setp.ge.s32 	%p6, %r30, %r40;
	or.pred  	%p7, %p5, %p6;
	@%p7 bra 	$L__BB0_22;
	mad.lo.s32 	%r46, %r30, %r39, %r27;
	mul.wide.s32 	%rd5, %r46, 4;
	add.s64 	%rd6, %rd1, %rd5;
	mov.b32 	%r47, 0;
	st.global.u32 	[%rd6], %r47;
$L__BB0_22:
	setp.ge.s32 	%p8, %r27, %r39;
	mad.lo.s32 	%r31, %r6, %r7, %r8;
	setp.ge.s32 	%p9, %r31, %r40;
	or.pred  	%p10, %p8, %p9;
	@%p10 bra 	$L__BB0_24;
	mad.lo.s32 	%r48, %r31, %r39, %r27;
	mul.wide.s32 	%rd7, %r48, 4;
	add.s64 	%rd8, %rd1, %rd7;
	mov.b32 	%r49, 0;
	st.global.u32 	[%rd8], %r49;
$L__BB0_24:
	setp.ge.s32 	%p11, %r29, %r40;
	add.s32 	%r32, %r1, %r2;
	mad.lo.s32 	%r33, %r32, %r3, %r4;
	setp.ge.s32 	%p12, %r33, %r39;
	or.pred  	%p13, %p12, %p11;
	@%p13 bra 	$L__BB0_26;
	mad.lo.s32 	%r50, %r29, %r39, %r33;
	mul.wide.s32 	%rd9, %r50, 4;
	add.s64 	%rd10, %rd1, %rd9;
	mov.b32 	%r51, 0;
	st.global.u32 	[%rd10], %r51;
$L__BB0_26:
	setp.ge.s32 	%p14, %r33, %r39;
	setp.ge.s32 	%p15, %r30, %r40;
	or.pred  	%p16, %p14, %p15;
	@%p16 bra 	$L__BB0_28;
	mad.lo.s32 	%r52, %r30, %r39, %r33;
	mul.wide.s32 	%rd11, %r52, 4;
	add.s64 	%rd12, %rd1, %rd11;
	mov.b32 	%r53, 0;
	st.global.u32 	[%rd12], %r53;
$L__BB0_28:
	setp.ge.s32 	%p17, %r33, %r39;
	setp.ge.s32 	%p18, %r31, %r40;
	or.pred  	%p19, %p17, %p18;
	@%p19 bra 	$L__BB0_30;
	mad.lo.s32 	%r54, %r31, %r39, %r33;
	mul.wide.s32 	%rd13, %r54, 4;
	add.s64 	%rd14, %rd1, %rd13;
	mov.b32 	%r55, 0;
	st.global.u32 	[%rd14], %r55;
$L__BB0_30:
	setp.ge.s32 	%p20, %r29, %r40;
	add.s32 	%r34, %r32, %r1;
	mad.lo.s32 	%r35, %r34, %r3, %r4;
	setp.ge.s32 	%p21, %r35, %r39;
	or.pred  	%p22, %p21, %p20;
	@%p22 bra 	$L__BB0_32;
	mad.lo.s32 	%r56, %r29, %r39, %r35;
	mul.wide.s32 	%rd15, %r56, 4;
	add.s64 	%rd16, %rd1, %rd15;
	mov.b32 	%r57, 0;
	st.global.u32 	[%rd16], %r57;
$L__BB0_32:
	setp.ge.s32 	%p23, %r35, %r39;
	setp.ge.s32 	%p24, %r30, %r40;
	or.pred  	%p25, %p23, %p24;
	@%p25 bra 	$L__BB0_34;
	mad.lo.s32 	%r58, %r30, %r39, %r35;
	mul.wide.s32 	%rd17, %r58, 4;
	add.s64 	%rd18, %rd1, %rd17;
	mov.b32 	%r59, 0;
	st.global.u32 	[%rd18], %r59;
$L__BB0_34:
	setp.ge.s32 	%p26, %r35, %r39;
	setp.ge.s32 	%p27, %r31, %r40;
	or.pred  	%p28, %p26, %p27;
	@%p28 bra 	$L__BB0_36;
	mad.lo.s32 	%r60, %r31, %r39, %r35;
	mul.wide.s32 	%rd19, %r60, 4;
	add.s64 	%rd20, %rd1, %rd19;
	mov.b32 	%r61, 0;
	st.global.u32 	[%rd20], %r61;
$L__BB0_36:
	setp.ge.s32 	%p29, %r29, %r40;
	add.s32 	%r36, %r34, %r1;
	mad.lo.s32 	%r37, %r36, %r3, %r4;
	setp.ge.s32 	%p30, %r37, %r39;
	or.pred  	%p31, %p30, %p29;
	@%p31 bra 	$L__BB0_38;
	mad.lo.s32 	%r62, %r29, %r39, %r37;
	mul.wide.s32 	%rd21, %r62, 4;
	add.s64 	%rd22, %rd1, %rd21;
	mov.b32 	%r63, 0;
	st.global.u32 	[%rd22], %r63;
$L__BB0_38:
	setp.ge.s32 	%p32, %r37, %r39;
	setp.ge.s32 	%p33, %r30, %r40;
	or.pred  	%p34, %p32, %p33;
	@%p34 bra 	$L__BB0_40;
	mad.lo.s32 	%r64, %r30, %r39, %r37;
	mul.wide.s32 	%rd23, %r64, 4;
	add.s64 	%rd24, %rd1, %rd23;
	mov.b32 	%r65, 0;
	st.global.u32 	[%rd24], %r65;
$L__BB0_40:
	setp.ge.s32 	%p35, %r37, %r39;
	setp.ge.s32 	%p36, %r31, %r40;
	or.pred  	%p37, %p35, %p36;
	@%p37 bra 	$L__BB0_42;
	mad.lo.s32 	%r66, %r31, %r39, %r37;
	mul.wide.s32 	%rd25, %r66, 4;
	add.s64 	%rd26, %rd1, %rd25;
	mov.b32 	%r67, 0;
	st.global.u32 	[%rd26], %r67;
$L__BB0_42:
	setp.ge.s32 	%p38, %r29, %r40;
	add.s32 	%r68, %r36, %r1;
	mad.lo.s32 	%r38, %r68, %r3, %r4;
	setp.ge.s32 	%p39, %r38, %r39;
	or.pred  	%p40, %p39, %p38;
	@%p40 bra 	$L__BB0_44;
	mad.lo.s32 	%r69, %r29, %r39, %r38;
	mul.wide.s32 	%rd27, %r69, 4;
	add.s64 	%rd28, %rd1, %rd27;
	mov.b32 	%r70, 0;
	st.global.u32 	[%rd28], %r70;
$L__BB0_44:
	setp.ge.s32 	%p41, %r38, %r39;
	setp.ge.s32 	%p42, %r30, %r40;
	or.pred  	%p43, %p41, %p42;
	@%p43 bra 	$L__BB0_46;
	mad.lo.s32 	%r71, %r30, %r39, %r38;
	mul.wide.s32 	%rd29, %r71, 4;
	add.s64 	%rd30, %rd1, %rd29;
	mov.b32 	%r72, 0;
	st.global.u32 	[%rd30], %r72;
$L__BB0_46:
	setp.ge.s32 	%p44, %r38, %r39;
	setp.ge.s32 	%p45, %r31, %r40;
	or.pred  	%p46, %p44, %p45;
	@%p46 bra 	$L__BB0_48;
	mad.lo.s32 	%r73, %r31, %r39, %r38;
	mul.wide.s32 	%rd31, %r73, 4;
	add.s64 	%rd32, %rd1, %rd31;
	mov.b32 	%r74, 0;
	st.global.u32 	[%rd32], %r74;
$L__BB0_48:
	ret;

}


// ===== COMPILED SASS (sm_100) =====

	.target	sm_100

	.elftype	@"ET_EXEC"


//--------------------- .note.nv.tkinfo           --------------------------
	.section	.note.nv.tkinfo,"",@"SHT_NOTE"
	.sectionflags	@"SHF_NOTE_NV_TKINFO"
	.tkinfo
        /*0018*/ 	.word	0x00000002
        /*0030*/ 	.string	""
        /*0030*/ 	.string	"ptxas"
        /*0030*/ 	.string	"Cuda compilation tools, release 13.0, V13.0.88"
        /*0030*/ 	.string	"Build cuda_13.0.r13.0/compiler.36424714_0"
        /*0030*/ 	.string	"-arch sm_100 -m 64 "



//--------------------- .note.nv.cuinfo           --------------------------
	.section	.note.nv.cuinfo,"",@"SHT_NOTE"
	.sectionflags	@"SHF_NOTE_NV_CUINFO"
        /*0018*/ 	.short	0x0002
        /*001a*/ 	.short	0x0064
        /*001c*/ 	.short	0x0082
	.zero		2


//--------------------- .nv.info                  --------------------------
	.section	.nv.info,"",@"SHT_CUDA_INFO"
	.align	4


	//----- nvinfo : EIATTR_REGCOUNT
	.align		4
        /*0000*/ 	.byte	0x04, 0x2f
        /*0002*/ 	.short	(.L_1 - .L_0)
	.align		4
.L_0:
        /*0004*/ 	.word	index@(_Z12mandelKernelffffPiiii)
        /*0008*/ 	.word	0x0000001c


	//----- nvinfo : EIATTR_FRAME_SIZE
	.align		4
.L_1:
        /*000c*/ 	.byte	0x04, 0x11
        /*000e*/ 	.short	(.L_3 - .L_2)
	.align		4
.L_2:
        /*0010*/ 	.word	index@(_Z12mandelKernelffffPiiii)
        /*0014*/ 	.word	0x00000000


	//----- nvinfo : EIATTR_MIN_STACK_SIZE
	.align		4
.L_3:
        /*0018*/ 	.byte	0x04, 0x12
        /*001a*/ 	.short	(.L_5 - .L_4)
	.align		4
.L_4:
        /*001c*/ 	.word	index@(_Z12mandelKernelffffPiiii)
        /*0020*/ 	.word	0x00000000
.L_5:


//--------------------- .nv.compat                --------------------------
	.section	.nv.compat,"",@"SHT_CUDA_COMPAT_INFO"
	.align	4
        /*0000*/ 	.byte	0x02, 0x09, 0x00, 0x00, 0x02, 0x02, 0x01, 0x00, 0x02, 0x05, 0x05, 0x00, 0x03, 0x07, 0x01, 0x01
        /*0010*/ 	.byte	0x02, 0x03, 0x00, 0x00, 0x02, 0x06, 0x01, 0x00, 0x04, 0x0b, 0x08, 0x00, 0x01, 0x00, 0x00, 0x00
        /*0020*/ 	.byte	0x00, 0x00, 0x00, 0x00


//--------------------- .nv.info._Z12mandelKernelffffPiiii --------------------------
	.section	.nv.info._Z12mandelKernelffffPiiii,"",@"SHT_CUDA_INFO"
	.sectionflags	@""
	.align	4


	//----- nvinfo : EIATTR_CUDA_API_VERSION
	.align		4
        /*0000*/ 	.byte	0x04, 0x37
        /*0002*/ 	.short	(.L_7 - .L_6)
.L_6:
        /*0004*/ 	.word	0x00000082


	//----- nvinfo : EIATTR_KPARAM_INFO
	.align		4
.L_7:
        /*0008*/ 	.byte	0x04, 0x17
        /*000a*/ 	.short	(.L_9 - .L_8)
.L_8:
        /*000c*/ 	.word	0x00000000
        /*0010*/ 	.short	0x0007
        /*0012*/ 	.short	0x0020
        /*0014*/ 	.byte	0x00, 0xf0, 0x11, 0x00


	//----- nvinfo : EIATTR_KPARAM_INFO
	.align		4
.L_9:
        /*0018*/ 	.byte	0x04, 0x17
        /*001a*/ 	.short	(.L_11 - .L_10)
.L_10:
        /*001c*/ 	.word	0x00000000
        /*0020*/ 	.short	0x0006
        /*0022*/ 	.short	0x001c
        /*0024*/ 	.byte	0x00, 0xf0, 0x11, 0x00


	//----- nvinfo : EIATTR_KPARAM_INFO
	.align		4
.L_11:
        /*0028*/ 	.byte	0x04, 0x17
        /*002a*/ 	.short	(.L_13 - .L_12)
.L_12:
        /*002c*/ 	.word	0x00000000
        /*0030*/ 	.short	0x0005
        /*0032*/ 	.short	0x0018
        /*0034*/ 	.byte	0x00, 0xf0, 0x11, 0x00


	//----- nvinfo : EIATTR_KPARAM_INFO
	.align		4
.L_13:
        /*0038*/ 	.byte	0x04, 0x17
        /*003a*/ 	.short	(.L_15 - .L_14)
.L_14:
        /*003c*/ 	.word	0x00000000
        /*0040*/ 	.short	0x0004
        /*0042*/ 	.short	0x0010
        /*0044*/ 	.byte	0x00, 0xf5, 0x21, 0x00


	//----- nvinfo : EIATTR_KPARAM_INFO
	.align		4
.L_15:
        /*0048*/ 	.byte	0x04, 0x17
        /*004a*/ 	.short	(.L_17 - .L_16)
.L_16:
        /*004c*/ 	.word	0x00000000
        /*0050*/ 	.short	0x0003
        /*0052*/ 	.short	0x000c
        /*0054*/ 	.byte	0x00, 0xf0, 0x11, 0x00


	//----- nvinfo : EIATTR_KPARAM_INFO
	.align		4
.L_17:
        /*0058*/ 	.byte	0x04, 0x17
        /*005a*/ 	.short	(.L_19 - .L_18)
.L_18:
        /*005c*/ 	.word	0x00000000
        /*0060*/ 	.short	0x0002
        /*0062*/ 	.short	0x0008
        /*0064*/ 	.byte	0x00, 0xf0, 0x11, 0x00


	//----- nvinfo : EIATTR_KPARAM_INFO
	.align		4
.L_19:
        /*0068*/ 	.byte	0x04, 0x17
        /*006a*/ 	.short	(.L_21 - .L_20)
.L_20:
        /*006c*/ 	.word	0x00000000
        /*0070*/ 	.short	0x0001
        /*0072*/ 	.short	0x0004
        /*0074*/ 	.byte	0x00, 0xf0, 0x11, 0x00


	//----- nvinfo : EIATTR_KPARAM_INFO
	.align		4
.L_21:
        /*0078*/ 	.byte	0x04, 0x17
        /*007a*/ 	.short	(.L_23 - .L_22)
.L_22:
        /*007c*/ 	.word	0x00000000
        /*0080*/ 	.short	0x0000
        /*0082*/ 	.short	0x0000
        /*0084*/ 	.byte	0x00, 0xf0, 0x11, 0x00


	//----- nvinfo : EIATTR_SPARSE_MMA_MASK
	.align		4
.L_23:
        /*0088*/ 	.byte	0x03, 0x50
        /*008a*/ 	.short	0x0000


	//----- nvinfo : EIATTR_MAXREG_COUNT
	.align		4
        /*008c*/ 	.byte	0x03, 0x1b
        /*008e*/ 	.short	0x00ff


	//----- nvinfo : EIATTR_MERCURY_ISA_VERSION
	.align		4
        /*0090*/ 	.byte	0x03, 0x5f
        /*0092*/ 	.short	0x0101


	//----- nvinfo : EIATTR_VRC_CTA_INIT_COUNT
	.align		4
        /*0094*/ 	.byte	0x02, 0x4a
	.zero		1
	.zero		1


	//----- nvinfo : EIATTR_EXIT_INSTR_OFFSETS
	.align		4
        /*0098*/ 	.byte	0x04, 0x1c
        /*009a*/ 	.short	(.L_25 - .L_24)


	//   ....[0]....
.L_24:
        /*009c*/ 	.word	0x000008f0


	//   ....[1]....
        /*00a0*/ 	.word	0x00000ea0


	//   ....[2]....
        /*00a4*/ 	.word	0x00000ef0


	//----- nvinfo : EIATTR_CRS_STACK_SIZE
	.align		4
.L_25:
        /*00a8*/ 	.byte	0x04, 0x1e
        /*00aa*/ 	.short	(.L_27 - .L_26)
.L_26:
        /*00ac*/ 	.word	0x00000000


	//----- nvinfo : EIATTR_CBANK_PARAM_SIZE
	.align		4
.L_27:
        /*00b0*/ 	.byte	0x03, 0x19
        /*00b2*/ 	.short	0x0024


	//----- nvinfo : EIATTR_PARAM_CBANK
	.align		4
        /*00b4*/ 	.byte	0x04, 0x0a
        /*00b6*/ 	.short	(.L_29 - .L_28)
	.align		4
.L_28:
        /*00b8*/ 	.word	index@(.nv.constant0._Z12mandelKernelffffPiiii)
        /*00bc*/ 	.short	0x0380
        /*00be*/ 	.short	0x0024


	//----- nvinfo : EIATTR_SW_WAR
	.align		4
.L_29:
        /*00c0*/ 	.byte	0x04, 0x36
        /*00c2*/ 	.short	(.L_31 - .L_30)
.L_30:
        /*00c4*/ 	.word	0x00000008
.L_31:


//--------------------- .nv.callgraph             --------------------------
	.section	.nv.callgraph,"",@"SHT_CUDA_CALLGRAPH"
	.align	4
	.sectionentsize	8
	.align		4
        /*0000*/ 	.word	0x00000000
	.align		4
        /*0004*/ 	.word	0xffffffff
	.align		4
        /*0008*/ 	.word	0x00000000
	.align		4
        /*000c*/ 	.word	0xfffffffe
	.align		4
        /*0010*/ 	.word	0x00000000
	.align		4
        /*0014*/ 	.word	0xfffffffd
	.align		4
        /*0018*/ 	.word	0x00000000
	.align		4
        /*001c*/ 	.word	0xfffffffc


//--------------------- .text._Z12mandelKernelffffPiiii --------------------------
	.section	.text._Z12mandelKernelffffPiiii,"ax",@progbits
	.align	128
        .global         _Z12mandelKernelffffPiiii
        .type           _Z12mandelKernelffffPiiii,@function
        .size           _Z12mandelKernelffffPiiii,(.L_x_18 - _Z12mandelKernelffffPiiii)
        .other          _Z12mandelKernelffffPiiii,@"STO_CUDA_ENTRY STV_DEFAULT"
_Z12mandelKernelffffPiiii:
.text._Z12mandelKernelffffPiiii:
[----:B------:R-:W-:Y:S01]  /*0000*/  LDC R1, c[0x0][0x37c] ;  /* 0x0000df00ff017b82 */ /* 0x000fe20000000800 */
[----:B------:R-:W0:Y:S01]  /*0010*/  LDCU UR5, c[0x0][0x3a0] ;  /* 0x00007400ff0577ac */ /* 0x000e220008000800 */
[----:B------:R-:W1:Y:S06]  /*0020*/  S2R R5, SR_CTAID.X ;  /* 0x0000000000057919 */ /* 0x000e6c0000002500 */
[----:B------:R-:W2:Y:S01]  /*0030*/  S2UR UR10, SR_CTAID.Y ;  /* 0x00000000000a79c3 */ /* 0x000ea20000002600 */
[----:B------:R-:W3:Y:S01]  /*0040*/  LDCU UR8, c[0x0][0x370] ;  /* 0x00006e00ff0877ac */ /* 0x000ee20008000800 */
[----:B------:R-:W4:Y:S01]  /*0050*/  S2R R4, SR_TID.X ;  /* 0x0000000000047919 */ /* 0x000f220000002100 */
[----:B------:R-:W5:Y:S01]  /*0060*/  LDCU UR9, c[0x0][0x360] ;  /* 0x00006c00ff0977ac */ /* 0x000f620008000800 */
[----:B------:R-:W1:Y:S01]  /*0070*/  S2R R7, SR_TID.Y ;  /* 0x0000000000077919 */ /* 0x000e620000002200 */
[----:B------:R-:W1:Y:S03]  /*0080*/  LDCU UR4, c[0x0][0x374] ;  /* 0x00006e80ff0477ac */ /* 0x000e660008000800 */
[----:B------:R-:W1:Y:S01]  /*0090*/  LDC R0, c[0x0][0x364] ;  /* 0x0000d900ff007b82 */ /* 0x000e620000000800 */
[----:B------:R-:W1:Y:S01]  /*00a0*/  LDCU.64 UR6, c[0x0][0x358] ;  /* 0x00006b00ff0677ac */ /* 0x000e620008000a00 */
[----:B0-----:R-:W-:-:S09]  /*00b0*/  UISETP.GE.AND UP0, UPT, UR5, 0x1, UPT ;  /* 0x000000010500788c */ /* 0x001fd2000bf06270 */
[----:B---3--:R-:W-:Y:S05]  /*00c0*/  BRA.U !UP0, `(.L_x_0) ;  /* 0x0000000908107547 */ /* 0x008fea000b800000 */
[----:B------:R-:W0:Y:S01]  /*00d0*/  LDC R8, c[0x0][0x384] ;  /* 0x0000e100ff087b82 */ /* 0x000e220000000800 */
[----:B-12---:R-:W-:Y:S02]  /*00e0*/  ULEA UR5, UR4, UR10, 0x1 ;  /* 0x0000000a04057291 */ /* 0x006fe4000f8e08ff */
[C-C-:B------:R-:W-:Y:S01]  /*00f0*/  IMAD R3, R0.reuse, UR10, R7.reuse ;  /* 0x0000000a00037c24 */ /* 0x140fe2000f8e0207 */
[----:B------:R-:W0:Y:S01]  /*0100*/  LDCU UR11, c[0x0][0x38c] ;  /* 0x00007180ff0b77ac */ /* 0x000e220008000800 */
[----:B------:R-:W-:Y:S02]  /*0110*/  UIADD3 UR4, UPT, UPT, UR5, -UR4, URZ ;  /* 0x8000000405047290 */ /* 0x000fe4000fffe0ff */
[----:B------:R-:W-:Y:S01]  /*0120*/  IMAD R2, R0, UR5, R7 ;  /* 0x0000000500027c24 */ /* 0x000fe2000f8e0207 */
[----:B------:R-:W-:-:S03]  /*0130*/  I2FP.F32.U32 R6, R3 ;  /* 0x0000000300067245 */ /* 0x000fc60000201000 */
[----:B------:R-:W-:Y:S01]  /*0140*/  IMAD R0, R0, UR4, R7 ;  /* 0x0000000400007c24 */ /* 0x000fe2000f8e0207 */
[----:B------:R-:W-:-:S04]  /*0150*/  I2FP.F32.U32 R7, R2 ;  /* 0x0000000200077245 */ /* 0x000fc80000201000 */
[----:B------:R-:W-:Y:S01]  /*0160*/  I2FP.F32.U32 R9, R0 ;  /* 0x0000000000097245 */ /* 0x000fe20000201000 */
[--C-:B0-----:R-:W-:Y:S01]  /*0170*/  FFMA R6, R6, UR11, R8.reuse ;  /* 0x0000000b06067c23 */ /* 0x101fe20008000008 */
[----:B------:R-:W-:-:S03]  /*0180*/  FFMA R7, R7, UR11, R8 ;  /* 0x0000000b07077c23 */ /* 0x000fc60008000008 */
[----:B------:R-:W-:Y:S01]  /*0190*/  FFMA R9, R9, UR11, R8 ;  /* 0x0000000b09097c23 */ /* 0x000fe20008000008 */
[----:B------:R-:W-:-:S07]  /*01a0*/  HFMA2 R8, -RZ, RZ, 0, 0 ;  /* 0x00000000ff087431 */ /* 0x000fce00000001ff */
.L_x_16:
[----:B0-----:R-:W0:Y:S01]  /*01b0*/  LDCU.64 UR10, c[0x0][0x398] ;  /* 0x00007300ff0a77ac */ /* 0x001e220008000a00 */
[----:B-12---:R-:W1:Y:S01]  /*01c0*/  LDC R13, c[0x0][0x380] ;  /* 0x0000e000ff0d7b82 */ /* 0x006e620000000800 */
[----:B----4-:R-:W-:Y:S01]  /*01d0*/  IMAD R11, R8, UR8, R5 ;  /* 0x00000008080b7c24 */ /* 0x010fe2000f8e0205 */
[----:B------:R-:W-:Y:S01]  /*01e0*/  BSSY.RECONVERGENT B0, `(.L_x_1) ;  /* 0x000002d000007945 */ /* 0x000fe20003800200 */
[----:B------:R-:W1:Y:S02]  /*01f0*/  LDCU UR4, c[0x0][0x388] ;  /* 0x00007100ff0477ac */ /* 0x000e640008000800 */
[----:B----45:R-:W-:-:S05]  /*0200*/  IMAD R11, R11, UR9, R4 ;  /* 0x000000090b0b7c24 */ /* 0x030fca000f8e0204 */
[----:B------:R-:W-:Y:S02]  /*0210*/  I2FP.F32.S32 R10, R11 ;  /* 0x0000000b000a7245 */ /* 0x000fe40000201400 */
[----:B0-----:R-:W-:Y:S02]  /*0220*/  ISETP.GE.AND P0, PT, R2, UR11, PT ;  /* 0x0000000b02007c0c */ /* 0x001fe4000bf06270 */
[----:B------:R-:W-:-:S04]  /*0230*/  MOV R14, UR10 ;  /* 0x0000000a000e7c02 */ /* 0x000fc80008000f00 */
[----:B------:R-:W-:Y:S01]  /*0240*/  ISETP.GE.OR P0, PT, R11, R14, P0 ;  /* 0x0000000e0b00720c */ /* 0x000fe20000706670 */
[----:B-1----:R-:W-:-:S12]  /*0250*/  FFMA R10, R10, UR4, R13 ;  /* 0x000000040a0a7c23 */ /* 0x002fd8000800000d */
[----:B---3--:R-:W-:Y:S05]  /*0260*/  @P0 BRA `(.L_x_2) ;  /* 0x0000000000900947 */ /* 0x008fea0003800000 */
[----:B------:R-:W-:Y:S01]  /*0270*/  FMUL R12, R10, R10 ;  /* 0x0000000a0a0c7220 */ /* 0x000fe20000400000 */
[----:B------:R-:W-:Y:S01]  /*0280*/  FMUL R13, R7, R7 ;  /* 0x00000007070d7220 */ /* 0x000fe20000400000 */
[----:B------:R-:W-:Y:S01]  /*0290*/  BSSY.RECONVERGENT B1, `(.L_x_3) ;  /* 0x000001b000017945 */ /* 0x000fe20003800200 */
[----:B------:R-:W-:Y:S02]  /*02a0*/  MOV R15, RZ ;  /* 0x000000ff000f7202 */ /* 0x000fe40000000f00 */
[----:B------:R-:W-:-:S05]  /*02b0*/  FADD R14, R12, R13 ;  /* 0x0000000d0c0e7221 */ /* 0x000fca0000000000 */
[----:B------:R-:W-:-:S13]  /*02c0*/  FSETP.GT.AND P0, PT, R14, 4, PT ;  /* 0x408000000e00780b */ /* 0x000fda0003f04000 */
[----:B------:R-:W-:Y:S05]  /*02d0*/  @P0 BRA `(.L_x_4) ;  /* 0x0000000000580947 */ /* 0x000fea0003800000 */
[----:B------:R-:W0:Y:S01]  /*02e0*/  LDC R20, c[0x0][0x3a0] ;  /* 0x0000e800ff147b82 */ /* 0x000e220000000800 */
[----:B------:R-:W-:Y:S01]  /*02f0*/  MOV R15, R12 ;  /* 0x0000000c000f7202 */ /* 0x000fe20000000f00 */
[----:B------:R-:W-:Y:S01]  /*0300*/  HFMA2 R12, -RZ, RZ, 0, 0 ;  /* 0x00000000ff0c7431 */ /* 0x000fe200000001ff */
[----:B------:R-:W-:Y:S02]  /*0310*/  MOV R16, R13 ;  /* 0x0000000d00107202 */ /* 0x000fe40000000f00 */
[----:B------:R-:W-:Y:S02]  /*0320*/  MOV R14, R7 ;  /* 0x00000007000e7202 */ /* 0x000fe40000000f00 */
[----:B------:R-:W-:Y:S01]  /*0330*/  MOV R13, R10 ;  /* 0x0000000a000d7202 */ /* 0x000fe20000000f00 */
[----:B------:R-:W1:Y:S06]  /*0340*/  LDC R18, c[0x0][0x3a0] ;  /* 0x0000e800ff127b82 */ /* 0x000e6c0000000800 */
.L_x_5:
[----:B------:R-:W-:Y:S01]  /*0350*/  IADD3 R17, PT, PT, R12, 0x1, RZ ;  /* 0x000000010c117810 */ /* 0x000fe20007ffe0ff */
[----:B------:R-:W-:Y:S01]  /*0360*/  FADD R12, R13, R13 ;  /* 0x0000000d0d0c7221 */ /* 0x000fe20000000000 */
[----:B------:R-:W-:Y:S01]  /*0370*/  FADD R13, -R16, R15 ;  /* 0x0000000f100d7221 */ /* 0x000fe20000000100 */
[----:B-1----:R-:W-:Y:S02]  /*0380*/  MOV R15, R18 ;  /* 0x00000012000f7202 */ /* 0x002fe40000000f00 */
[----:B0-----:R-:W-:Y:S01]  /*0390*/  ISETP.NE.AND P0, PT, R17, R20, PT ;  /* 0x000000141100720c */ /* 0x001fe20003f05270 */
[----:B------:R-:W-:-:S12]  /*03a0*/  FFMA R14, R12, R14, R7 ;  /* 0x0000000e0c0e7223 */ /* 0x000fd80000000007 */
[----:B------:R-:W-:Y:S05]  /*03b0*/  @!P0 BRA `(.L_x_4) ;  /* 0x0000000000208947 */ /* 0x000fea0003800000 */
[----:B------:R-:W-:Y:S01]  /*03c0*/  FADD R13, R10, R13 ;  /* 0x0000000d0a0d7221 */ /* 0x000fe20000000000 */
[----:B------:R-:W-:-:S03]  /*03d0*/  FMUL R16, R14, R14 ;  /* 0x0000000e0e107220 */ /* 0x000fc60000400000 */
[----:B------:R-:W-:-:S04]  /*03e0*/  FMUL R15, R13, R13 ;  /* 0x0000000d0d0f7220 */ /* 0x000fc80000400000 */
[----:B------:R-:W-:-:S05]  /*03f0*/  FADD R12, R15, R16 ;  /* 0x000000100f0c7221 */ /* 0x000fca0000000000 */
[----:B------:R-:W-:Y:S02]  /*0400*/  FSETP.GT.AND P0, PT, R12, 4, PT ;  /* 0x408000000c00780b */ /* 0x000fe40003f04000 */
[----:B------:R-:W-:-:S11]  /*0410*/  MOV R12, R17 ;  /* 0x00000011000c7202 */ /* 0x000fd60000000f00 */
[----:B------:R-:W-:Y:S05]  /*0420*/  @!P0 BRA `(.L_x_5) ;  /* 0xfffffffc00c88947 */ /* 0x000fea000383ffff */
[----:B------:R-:W-:-:S07]  /*0430*/  MOV R15, R12 ;  /* 0x0000000c000f7202 */ /* 0x000fce0000000f00 */
.L_x_4:
[----:B------:R-:W-:Y:S05]  /*0440*/  BSYNC.RECONVERGENT B1 ;  /* 0x0000000000017941 */ /* 0x000fea0003800200 */
.L_x_3:
[----:B------:R-:W0:Y:S01]  /*0450*/  LDCU UR4, c[0x0][0x398] ;  /* 0x00007300ff0477ac */ /* 0x000e220008000800 */
[----:B------:R-:W1:Y:S01]  /*0460*/  LDC.64 R12, c[0x0][0x390] ;  /* 0x0000e400ff0c7b82 */ /* 0x000e620000000a00 */
[----:B0-----:R-:W-:-:S05]  /*0470*/  MOV R14, UR4 ;  /* 0x00000004000e7c02 */ /* 0x001fca0008000f00 */
[----:B------:R-:W-:-:S04]  /*0480*/  IMAD R17, R2, R14, R11 ;  /* 0x0000000e02117224 */ /* 0x000fc800078e020b */
[----:B-1----:R-:W-:-:S05]  /*0490*/  IMAD.WIDE R12, R17, 0x4, R12 ;  /* 0x00000004110c7825 */ /* 0x002fca00078e020c */
[----:B------:R0:W-:Y:S02]  /*04a0*/  STG.E desc[UR6][R12.64], R15 ;  /* 0x0000000f0c007986 */ /* 0x0001e4000c101906 */
.L_x_2:
[----:B------:R-:W-:Y:S05]  /*04b0*/  BSYNC.RECONVERGENT B0 ;  /* 0x0000000000007941 */ /* 0x000fea0003800200 */
.L_x_1:
[----:B------:R-:W1:Y:S01]  /*04c0*/  LDCU UR4, c[0x0][0x39c] ;  /* 0x00007380ff0477ac */ /* 0x000e620008000800 */
[----:B------:R-:W-:Y:S01]  /*04d0*/  BSSY.RECONVERGENT B0, `(.L_x_6) ;  /* 0x000001f000007945 */ /* 0x000fe20003800200 */
[----:B------:R-:W2:Y:S01]  /*04e0*/  LDCU UR5, c[0x0][0x3a0] ;  /* 0x00007400ff0577ac */ /* 0x000ea20008000800 */
[----:B-1----:R-:W-:-:S04]  /*04f0*/  ISETP.GE.AND P0, PT, R0, UR4, PT ;  /* 0x0000000400007c0c */ /* 0x002fc8000bf06270 */
[----:B------:R-:W-:-:S13]  /*0500*/  ISETP.GE.OR P0, PT, R11, R14, P0 ;  /* 0x0000000e0b00720c */ /* 0x000fda0000706670 */
[----:B--2---:R-:W-:Y:S05]  /*0510*/  @P0 BRA `(.L_x_7) ;  /* 0x0000000000680947 */ /* 0x004fea0003800000 */
[----:B------:R-:W1:Y:S01]  /*0520*/  LDC R19, c[0x0][0x3a0] ;  /* 0x0000e800ff137b82 */ /* 0x000e620000000800 */
[----:B0-----:R-:W-:Y:S01]  /*0530*/  HFMA2 R12, -RZ, RZ, 0, 0 ;  /* 0x00000000ff0c7431 */ /* 0x001fe200000001ff */
[----:B------:R-:W-:Y:S01]  /*0540*/  BSSY.RECONVERGENT B1, `(.L_x_8) ;  /* 0x0000011000017945 */ /* 0x000fe20003800200 */
[----:B------:R-:W-:Y:S02]  /*0550*/  MOV R14, R9 ;  /* 0x00000009000e7202 */ /* 0x000fe40000000f00 */
[----:B------:R-:W-:-:S07]  /*0560*/  MOV R13, R10 ;  /* 0x0000000a000d7202 */ /* 0x000fce0000000f00 */
.L_x_10:
[----:B------:R-:W-:Y:S01]  /*0570*/  FMUL R17, R13, R13 ;  /* 0x0000000d0d117220 */ /* 0x000fe20000400000 */
[----:B------:R-:W-:-:S04]  /*0580*/  FMUL R18, R14, R14 ;  /* 0x0000000e0e127220 */ /* 0x000fc80000400000 */
[----:B------:R-:W-:-:S05]  /*0590*/  FADD R15, R17, R18 ;  /* 0x00000012110f7221 */ /* 0x000fca0000000000 */
[----:B------:R-:W-:Y:S02]  /*05a0*/  FSETP.GT.AND P0, PT, R15, 4, PT ;  /* 0x408000000f00780b */ /* 0x000fe40003f04000 */
[----:B------:R-:W-:-:S11]  /*05b0*/  MOV R15, R12 ;  /* 0x0000000c000f7202 */ /* 0x000fd60000000f00 */
[----:B------:R-:W-:Y:S05]  /*05c0*/  @P0 BRA `(.L_x_9) ;  /* 0x0000000000200947 */ /* 0x000fea0003800000 */
[----:B------:R-:W-:Y:S01]  /*05d0*/  IADD3 R12, PT, PT, R12, 0x1, RZ ;  /* 0x000000010c0c7810 */ /* 0x000fe20007ffe0ff */
[----:B------:R-:W-:Y:S01]  /*05e0*/  FADD R16, R13, R13 ;  /* 0x0000000d0d107221 */ /* 0x000fe20000000000 */
[----:B------:R-:W-:Y:S02]  /*05f0*/  FADD R13, R17, -R18 ;  /* 0x80000012110d7221 */ /* 0x000fe40000000000 */
[----:B------:R-:W-:Y:S01]  /*0600*/  ISETP.NE.AND P0, PT, R12, UR5, PT ;  /* 0x000000050c007c0c */ /* 0x000fe2000bf05270 */
[----:B------:R-:W-:Y:S01]  /*0610*/  FFMA R14, R16, R14, R9 ;  /* 0x0000000e100e7223 */ /* 0x000fe20000000009 */
[----:B------:R-:W-:-:S11]  /*0620*/  FADD R13, R10, R13 ;  /* 0x0000000d0a0d7221 */ /* 0x000fd60000000000 */
[----:B------:R-:W-:Y:S05]  /*0630*/  @P0 BRA `(.L_x_10) ;  /* 0xfffffffc00cc0947 */ /* 0x000fea000383ffff */
[----:B-1----:R-:W-:-:S07]  /*0640*/  MOV R15, R19 ;  /* 0x00000013000f7202 */ /* 0x002fce0000000f00 */
.L_x_9:
[----:B------:R-:W-:Y:S05]  /*0650*/  BSYNC.RECONVERGENT B1 ;  /* 0x0000000000017941 */ /* 0x000fea0003800200 */
.L_x_8:
[----:B------:R-:W0:Y:S01]  /*0660*/  LDCU UR4, c[0x0][0x398] ;  /* 0x00007300ff0477ac */ /* 0x000e220008000800 */
[----:B------:R-:W2:Y:S01]  /*0670*/  LDC.64 R12, c[0x0][0x390] ;  /* 0x0000e400ff0c7b82 */ /* 0x000ea20000000a00 */
[----:B0-----:R-:W-:-:S05]  /*0680*/  MOV R14, UR4 ;  /* 0x00000004000e7c02 */ /* 0x001fca0008000f00 */
[----:B------:R-:W-:-:S04]  /*0690*/  IMAD R17, R0, R14, R11 ;  /* 0x0000000e00117224 */ /* 0x000fc800078e020b */
[----:B--2---:R-:W-:-:S05]  /*06a0*/  IMAD.WIDE R12, R17, 0x4, R12 ;  /* 0x00000004110c7825 */ /* 0x004fca00078e020c */
[----:B------:R2:W-:Y:S02]  /*06b0*/  STG.E desc[UR6][R12.64], R15 ;  /* 0x0000000f0c007986 */ /* 0x0005e4000c101906 */
.L_x_7:
[----:B------:R-:W-:Y:S05]  /*06c0*/  BSYNC.RECONVERGENT B0 ;  /* 0x0000000000007941 */ /* 0x000fea0003800200 */
.L_x_6:
[----:B------:R-:W3:Y:S01]  /*06d0*/  LDCU UR4, c[0x0][0x39c] ;  /* 0x00007380ff0477ac */ /* 0x000ee20008000800 */
[----:B------:R-:W-:Y:S01]  /*06e0*/  BSSY.RECONVERGENT B0, `(.L_x_11) ;  /* 0x000001e000007945 */ /* 0x000fe20003800200 */
[----:B------:R-:W4:Y:S01]  /*06f0*/  LDCU UR5, c[0x0][0x3a0] ;  /* 0x00007400ff0577ac */ /* 0x000f220008000800 */
[----:B---3--:R-:W-:-:S04]  /*0700*/  ISETP.GE.AND P0, PT, R3, UR4, PT ;  /* 0x0000000403007c0c */ /* 0x008fc8000bf06270 */
[----:B------:R-:W-:-:S13]  /*0710*/  ISETP.GE.OR P0, PT, R11, R14, P0 ;  /* 0x0000000e0b00720c */ /* 0x000fda0000706670 */
[----:B----4-:R-:W-:Y:S05]  /*0720*/  @P0 BRA `(.L_x_12) ;  /* 0x0000000000640947 */ /* 0x010fea0003800000 */
[----:B------:R-:W3:Y:S01]  /*0730*/  LDC R18, c[0x0][0x3a0] ;  /* 0x0000e800ff127b82 */ /* 0x000ee20000000800 */
[----:B0-2---:R-:W-:Y:S01]  /*0740*/  HFMA2 R12, -RZ, RZ, 0, 0 ;  /* 0x00000000ff0c7431 */ /* 0x005fe200000001ff */
[----:B------:R-:W-:Y:S01]  /*0750*/  BSSY.RECONVERGENT B1, `(.L_x_13) ;  /* 0x0000011000017945 */ /* 0x000fe20003800200 */
[----:B------:R-:W-:Y:S02]  /*0760*/  MOV R13, R6 ;  /* 0x00000006000d7202 */ /* 0x000fe40000000f00 */
[----:B------:R-:W-:-:S07]  /*0770*/  MOV R14, R10 ;  /* 0x0000000a000e7202 */ /* 0x000fce0000000f00 */
.L_x_15:
[----:B------:R-:W-:Y:S01]  /*0780*/  FMUL R16, R14, R14 ;  /* 0x0000000e0e107220 */ /* 0x000fe20000400000 */
[----:B-1----:R-:W-:-:S04]  /*0790*/  FMUL R19, R13, R13 ;  /* 0x0000000d0d137220 */ /* 0x002fc80000400000 */
        /* <DEDUP_REMOVED lines=11> */
[----:B---3--:R-:W-:-:S07]  /*0850*/  MOV R15, R18 ;  /* 0x00000012000f7202 */ /* 0x008fce0000000f00 */
.L_x_14:
[----:B------:R-:W-:Y:S05]  /*0860*/  BSYNC.RECONVERGENT B1 ;  /* 0x0000000000017941 */ /* 0x000fea0003800200 */
.L_x_13:
[----:B------:R-:W0:Y:S01]  /*0870*/  LDC.64 R12, c[0x0][0x390] ;  /* 0x0000e400ff0c7b82 */ /* 0x000e220000000a00 */
[----:B------:R-:W1:Y:S02]  /*0880*/  LDCU UR4, c[0x0][0x398] ;  /* 0x00007300ff0477ac */ /* 0x000e640008000800 */
[----:B-1----:R-:W-:-:S04]  /*0890*/  IMAD R11, R3, UR4, R11 ;  /* 0x00000004030b7c24 */ /* 0x002fc8000f8e020b */
[----:B0-----:R-:W-:-:S05]  /*08a0*/  IMAD.WIDE R10, R11, 0x4, R12 ;  /* 0x000000040b0a7825 */ /* 0x001fca00078e020c */
[----:B------:R4:W-:Y:S02]  /*08b0*/  STG.E desc[UR6][R10.64], R15 ;  /* 0x0000000f0a007986 */ /* 0x0009e4000c101906 */
.L_x_12:
[----:B------:R-:W-:Y:S05]  /*08c0*/  BSYNC.RECONVERGENT B0 ;  /* 0x0000000000007941 */ /* 0x000fea0003800200 */
.L_x_11:
[----:B------:R-:W-:-:S04]  /*08d0*/  IADD3 R8, PT, PT, R8, 0x1, RZ ;  /* 0x0000000108087810 */ /* 0x000fc80007ffe0ff */
[----:B------:R-:W-:-:S13]  /*08e0*/  ISETP.NE.AND P0, PT, R8, 0x5, PT ;  /* 0x000000050800780c */ /* 0x000fda0003f05270 */
[----:B------:R-:W-:Y:S05]  /*08f0*/  @!P0 EXIT ;  /* 0x000000000000894d */ /* 0x000fea0003800000 */
[----:B------:R-:W-:Y:S05]  /*0900*/  BRA `(.L_x_16) ;  /* 0xfffffff800287947 */ /* 0x000fea000383ffff */
.L_x_0:
[----:B------:R-:W0:Y:S01]  /*0910*/  LDCU.64 UR12, c[0x0][0x398] ;  /* 0x00007300ff0c77ac */ /* 0x000e220008000a00 */
[C---:B-1--45:R-:W-:Y:S01]  /*0920*/  IMAD R13, R5.reuse, UR9, R4 ;  /* 0x00000009050d7c24 */ /* 0x072fe2000f8e0204 */
[----:B------:R-:W-:Y:S01]  /*0930*/  IADD3 R21, PT, PT, R5, UR8, RZ ;  /* 0x0000000805157c10 */ /* 0x000fe2000fffe0ff */
[----:B--2---:R-:W-:-:S04]  /*0940*/  ULEA UR5, UR4, UR10, 0x1 ;  /* 0x0000000a04057291 */ /* 0x004fc8000f8e08ff */
[----:B------:R-:W-:Y:S02]  /*0950*/  UIADD3 UR4, UPT, UPT, UR5, -UR4, URZ ;  /* 0x8000000405047290 */ /* 0x000fe4000fffe0ff */
[----:B------:R-:W-:-:S04]  /*0960*/  IMAD R2, R0, UR5, R7 ;  /* 0x0000000500027c24 */ /* 0x000fc8000f8e0207 */
[C-C-:B------:R-:W-:Y:S02]  /*0970*/  IMAD R3, R0.reuse, UR4, R7.reuse ;  /* 0x0000000400037c24 */ /* 0x140fe4000f8e0207 */
[----:B------:R-:W-:Y:S01]  /*0980*/  IMAD R0, R0, UR10, R7 ;  /* 0x0000000a00007c24 */ /* 0x000fe2000f8e0207 */
[----:B0-----:R-:W-:Y:S01]  /*0990*/  ISETP.GE.AND P0, PT, R2, UR13, PT ;  /* 0x0000000d02007c0c */ /* 0x001fe2000bf06270 */
[----:B------:R-:W-:Y:S01]  /*09a0*/  IMAD R7, R21, UR9, R4 ;  /* 0x0000000915077c24 */ /* 0x000fe2000f8e0204 */
[----:B------:R-:W-:Y:S02]  /*09b0*/  ISETP.GE.AND P2, PT, R3, UR13, PT ;  /* 0x0000000d03007c0c */ /* 0x000fe4000bf46270 */
[C---:B------:R-:W-:Y:S02]  /*09c0*/  ISETP.GE.OR P6, PT, R13.reuse, UR12, P0 ;  /* 0x0000000c0d007c0c */ /* 0x040fe400087c6670 */
[----:B------:R-:W-:Y:S02]  /*09d0*/  ISETP.GE.OR P3, PT, R13, UR12, P2 ;  /* 0x0000000c0d007c0c */ /* 0x000fe40009766670 */
[----:B------:R-:W-:-:S02]  /*09e0*/  ISETP.GE.AND P1, PT, R0, UR13, PT ;  /* 0x0000000d00007c0c */ /* 0x000fc4000bf26270 */
[----:B------:R-:W-:Y:S02]  /*09f0*/  ISETP.GE.OR P5, PT, R7, UR12, P0 ;  /* 0x0000000c07007c0c */ /* 0x000fe400087a6670 */
[----:B------:R-:W-:-:S05]  /*0a00*/  ISETP.GE.OR P4, PT, R13, UR12, P1 ;  /* 0x0000000c0d007c0c */ /* 0x000fca0008f86670 */
[----:B------:R-:W0:Y:S01]  /*0a10*/  @!P6 LDC.64 R14, c[0x0][0x390] ;  /* 0x0000e400ff0eeb82 */ /* 0x000e220000000a00 */
[----:B------:R-:W-:-:S07]  /*0a20*/  @!P6 IMAD R5, R2, UR12, R13 ;  /* 0x0000000c0205ec24 */ /* 0x000fce000f8e020d */
[----:B------:R-:W1:Y:S01]  /*0a30*/  @!P3 LDC.64 R16, c[0x0][0x390] ;  /* 0x0000e400ff10bb82 */ /* 0x000e620000000a00 */
[----:B------:R-:W-:-:S07]  /*0a40*/  @!P4 IMAD R19, R0, UR12, R13 ;  /* 0x0000000c0013cc24 */ /* 0x000fce000f8e020d */
[----:B------:R-:W2:Y:S08]  /*0a50*/  @!P4 LDC.64 R10, c[0x0][0x390] ;  /* 0x0000e400ff0acb82 */ /* 0x000eb00000000a00 */
[----:B------:R-:W3:Y:S01]  /*0a60*/  @!P5 LDC.64 R8, c[0x0][0x390] ;  /* 0x0000e400ff08db82 */ /* 0x000ee20000000a00 */
[----:B0-----:R-:W-:-:S04]  /*0a70*/  @!P6 IMAD.WIDE R14, R5, 0x4, R14 ;  /* 0x00000004050ee825 */ /* 0x001fc800078e020e */
[----:B------:R-:W-:Y:S01]  /*0a80*/  @!P3 IMAD R5, R3, UR12, R13 ;  /* 0x0000000c0305bc24 */ /* 0x000fe2000f8e020d */
[----:B------:R-:W-:Y:S01]  /*0a90*/  IADD3 R13, PT, PT, R21, UR8, RZ ;  /* 0x00000008150d7c10 */ /* 0x000fe2000fffe0ff */
[----:B------:R0:W-:Y:S01]  /*0aa0*/  @!P6 STG.E desc[UR6][R14.64], RZ ;  /* 0x000000ff0e00e986 */ /* 0x0001e2000c101906 */
[----:B------:R-:W-:Y:S01]  /*0ab0*/  ISETP.GE.OR P6, PT, R7, UR12, P2 ;  /* 0x0000000c07007c0c */ /* 0x000fe200097c6670 */
[----:B-1----:R-:W-:-:S04]  /*0ac0*/  @!P3 IMAD.WIDE R16, R5, 0x4, R16 ;  /* 0x000000040510b825 */ /* 0x002fc800078e0210 */
[----:B------:R-:W-:Y:S01]  /*0ad0*/  @!P5 IMAD R5, R2, UR12, R7 ;  /* 0x0000000c0205dc24 */ /* 0x000fe2000f8e0207 */
[----:B------:R1:W-:Y:S01]  /*0ae0*/  @!P3 STG.E desc[UR6][R16.64], RZ ;  /* 0x000000ff1000b986 */ /* 0x0003e2000c101906 */
[----:B------:R-:W-:Y:S01]  /*0af0*/  ISETP.GE.OR P3, PT, R7, UR12, P1 ;  /* 0x0000000c07007c0c */ /* 0x000fe20008f66670 */
[----:B--2---:R-:W-:-:S05]  /*0b00*/  @!P4 IMAD.WIDE R18, R19, 0x4, R10 ;  /* 0x000000041312c825 */ /* 0x004fca00078e020a */
[----:B------:R-:W-:Y:S01]  /*0b10*/  @!P4 STG.E desc[UR6][R18.64], RZ ;  /* 0x000000ff1200c986 */ /* 0x000fe2000c101906 */
[----:B------:R-:W2:Y:S01]  /*0b20*/  @!P6 LDC.64 R22, c[0x0][0x390] ;  /* 0x0000e400ff16eb82 */ /* 0x000ea20000000a00 */
[----:B---3--:R-:W-:-:S04]  /*0b30*/  @!P5 IMAD.WIDE R20, R5, 0x4, R8 ;  /* 0x000000040514d825 */ /* 0x008fc800078e0208 */
[----:B------:R-:W-:Y:S01]  /*0b40*/  IMAD R5, R13, UR9, R4 ;  /* 0x000000090d057c24 */ /* 0x000fe2000f8e0204 */
[----:B------:R3:W-:Y:S02]  /*0b50*/  @!P5 STG.E desc[UR6][R20.64], RZ ;  /* 0x000000ff1400d986 */ /* 0x0007e4000c101906 */
[----:B0-----:R-:W0:Y:S01]  /*0b60*/  @!P3 LDC.64 R14, c[0x0][0x390] ;  /* 0x0000e400ff0ebb82 */ /* 0x001e220000000a00 */
[--C-:B-1----:R-:W-:Y:S01]  /*0b70*/  @!P6 IMAD R17, R3, UR12, R7.reuse ;  /* 0x0000000c0311ec24 */ /* 0x102fe2000f8e0207 */
[----:B------:R-:W-:Y:S01]  /*0b80*/  IADD3 R13, PT, PT, R13, UR8, RZ ;  /* 0x000000080d0d7c10 */ /* 0x000fe2000fffe0ff */
[----:B------:R-:W-:Y:S01]  /*0b90*/  @!P3 IMAD R7, R0, UR12, R7 ;  /* 0x0000000c0007bc24 */ /* 0x000fe2000f8e0207 */
[C---:B------:R-:W-:Y:S02]  /*0ba0*/  ISETP.GE.OR P4, PT, R5.reuse, UR12, P0 ;  /* 0x0000000c05007c0c */ /* 0x040fe40008786670 */
[----:B------:R-:W-:Y:S01]  /*0bb0*/  ISETP.GE.OR P5, PT, R5, UR12, P2 ;  /* 0x0000000c05007c0c */ /* 0x000fe200097a6670 */
[----:B--2---:R-:W-:-:S10]  /*0bc0*/  @!P6 IMAD.WIDE R16, R17, 0x4, R22 ;  /* 0x000000041110e825 */ /* 0x004fd400078e0216 */
[----:B------:R-:W1:Y:S01]  /*0bd0*/  @!P4 LDC.64 R10, c[0x0][0x390] ;  /* 0x0000e400ff0acb82 */ /* 0x000e620000000a00 */
[--C-:B---3--:R-:W-:Y:S01]  /*0be0*/  @!P4 IMAD R21, R2, UR12, R5.reuse ;  /* 0x0000000c0215cc24 */ /* 0x108fe2000f8e0205 */
[----:B------:R-:W-:Y:S01]  /*0bf0*/  @!P6 STG.E desc[UR6][R16.64], RZ ;  /* 0x000000ff1000e986 */ /* 0x000fe2000c101906 */
[----:B------:R-:W-:Y:S01]  /*0c00*/  @!P5 IMAD R23, R3, UR12, R5 ;  /* 0x0000000c0317dc24 */ /* 0x000fe2000f8e0205 */
[----:B------:R-:W-:Y:S01]  /*0c10*/  ISETP.GE.OR P6, PT, R5, UR12, P1 ;  /* 0x0000000c05007c0c */ /* 0x000fe20008fc6670 */
[----:B0-----:R-:W-:-:S03]  /*0c20*/  @!P3 IMAD.WIDE R14, R7, 0x4, R14 ;  /* 0x00000004070eb825 */ /* 0x001fc600078e020e */
[----:B------:R-:W0:Y:S01]  /*0c30*/  @!P5 LDC.64 R8, c[0x0][0x390] ;  /* 0x0000e400ff08db82 */ /* 0x000e220000000a00 */
[C-C-:B------:R-:W-:Y:S01]  /*0c40*/  IMAD R7, R13.reuse, UR9, R4.reuse ;  /* 0x000000090d077c24 */ /* 0x140fe2000f8e0204 */
[----:B------:R-:W-:Y:S01]  /*0c50*/  IADD3 R13, PT, PT, R13, UR8, RZ ;  /* 0x000000080d0d7c10 */ /* 0x000fe2000fffe0ff */
[----:B------:R-:W-:Y:S03]  /*0c60*/  @!P3 STG.E desc[UR6][R14.64], RZ ;  /* 0x000000ff0e00b986 */ /* 0x000fe6000c101906 */
[----:B------:R-:W-:Y:S01]  /*0c70*/  ISETP.GE.OR P3, PT, R7, UR12, P0 ;  /* 0x0000000c07007c0c */ /* 0x000fe20008766670 */
[----:B------:R-:W-:Y:S02]  /*0c80*/  IMAD R13, R13, UR9, R4 ;  /* 0x000000090d0d7c24 */ /* 0x000fe4000f8e0204 */
[----:B------:R-:W2:Y:S01]  /*0c90*/  @!P6 LDC.64 R24, c[0x0][0x390] ;  /* 0x0000e400ff18eb82 */ /* 0x000ea20000000a00 */
[----:B------:R-:W-:-:S02]  /*0ca0*/  @!P6 IMAD R5, R0, UR12, R5 ;  /* 0x0000000c0005ec24 */ /* 0x000fc4000f8e0205 */
[----:B------:R-:W-:Y:S01]  /*0cb0*/  ISETP.GE.OR P0, PT, R13, UR12, P0 ;  /* 0x0000000c0d007c0c */ /* 0x000fe20008706670 */
[----:B-1----:R-:W-:-:S05]  /*0cc0*/  @!P4 IMAD.WIDE R20, R21, 0x4, R10 ;  /* 0x000000041514c825 */ /* 0x002fca00078e020a */
[----:B------:R1:W-:Y:S01]  /*0cd0*/  @!P4 STG.E desc[UR6][R20.64], RZ ;  /* 0x000000ff1400c986 */ /* 0x0003e2000c101906 */
[----:B------:R-:W-:Y:S01]  /*0ce0*/  ISETP.GE.OR P4, PT, R7, UR12, P1 ;  /* 0x0000000c07007c0c */ /* 0x000fe20008f86670 */
[----:B------:R-:W3:Y:S01]  /*0cf0*/  @!P3 LDC.64 R18, c[0x0][0x390] ;  /* 0x0000e400ff12bb82 */ /* 0x000ee20000000a00 */
[----:B0-----:R-:W-:Y:S01]  /*0d00*/  @!P5 IMAD.WIDE R22, R23, 0x4, R8 ;  /* 0x000000041716d825 */ /* 0x001fe200078e0208 */
[----:B------:R-:W-:-:S04]  /*0d10*/  ISETP.GE.OR P1, PT, R13, UR12, P1 ;  /* 0x0000000c0d007c0c */ /* 0x000fc80008f26670 */
[----:B------:R0:W-:Y:S01]  /*0d20*/  @!P5 STG.E desc[UR6][R22.64], RZ ;  /* 0x000000ff1600d986 */ /* 0x0001e2000c101906 */
[----:B------:R-:W-:Y:S01]  /*0d30*/  ISETP.GE.OR P5, PT, R7, UR12, P2 ;  /* 0x0000000c07007c0c */ /* 0x000fe200097a6670 */
[----:B------:R-:W4:Y:S01]  /*0d40*/  @!P0 LDC.64 R10, c[0x0][0x390] ;  /* 0x0000e400ff0a8b82 */ /* 0x000f220000000a00 */
[----:B------:R-:W-:Y:S01]  /*0d50*/  ISETP.GE.OR P2, PT, R13, UR12, P2 ;  /* 0x0000000c0d007c0c */ /* 0x000fe20009746670 */
[----:B-1----:R-:W-:Y:S02]  /*0d60*/  @!P3 IMAD R21, R2, UR12, R7 ;  /* 0x0000000c0215bc24 */ /* 0x002fe4000f8e0207 */
[----:B--2---:R-:W-:-:S04]  /*0d70*/  @!P6 IMAD.WIDE R4, R5, 0x4, R24 ;  /* 0x000000040504e825 */ /* 0x004fc800078e0218 */
[----:B------:R-:W1:Y:S01]  /*0d80*/  @!P4 LDC.64 R14, c[0x0][0x390] ;  /* 0x0000e400ff0ecb82 */ /* 0x000e620000000a00 */
[----:B0-----:R-:W-:Y:S01]  /*0d90*/  @!P0 IMAD R23, R2, UR12, R13 ;  /* 0x0000000c02178c24 */ /* 0x001fe2000f8e020d */
[----:B------:R0:W-:Y:S06]  /*0da0*/  @!P6 STG.E desc[UR6][R4.64], RZ ;  /* 0x000000ff0400e986 */ /* 0x0001ec000c101906 */
[----:B------:R-:W2:Y:S01]  /*0db0*/  @!P5 LDC.64 R16, c[0x0][0x390] ;  /* 0x0000e400ff10db82 */ /* 0x000ea20000000a00 */
[----:B---3--:R-:W-:-:S04]  /*0dc0*/  @!P3 IMAD.WIDE R18, R21, 0x4, R18 ;  /* 0x000000041512b825 */ /* 0x008fc800078e0212 */
[C-C-:B------:R-:W-:Y:S01]  /*0dd0*/  @!P5 IMAD R21, R3.reuse, UR12, R7.reuse ;  /* 0x0000000c0315dc24 */ /* 0x140fe2000f8e0207 */
[----:B------:R0:W-:Y:S01]  /*0de0*/  @!P3 STG.E desc[UR6][R18.64], RZ ;  /* 0x000000ff1200b986 */ /* 0x0001e2000c101906 */
[----:B------:R-:W-:Y:S01]  /*0df0*/  @!P4 IMAD R7, R0, UR12, R7 ;  /* 0x0000000c0007cc24 */ /* 0x000fe2000f8e0207 */
[----:B------:R-:W3:Y:S01]  /*0e00*/  @!P2 LDC.64 R8, c[0x0][0x390] ;  /* 0x0000e400ff08ab82 */ /* 0x000ee20000000a00 */
[----:B------:R-:W-:Y:S02]  /*0e10*/  @!P2 IMAD R3, R3, UR12, R13 ;  /* 0x0000000c0303ac24 */ /* 0x000fe4000f8e020d */
[----:B----4-:R-:W-:-:S04]  /*0e20*/  @!P0 IMAD.WIDE R10, R23, 0x4, R10 ;  /* 0x00000004170a8825 */ /* 0x010fc800078e020a */
[----:B-1----:R-:W-:-:S04]  /*0e30*/  @!P4 IMAD.WIDE R14, R7, 0x4, R14 ;  /* 0x00000004070ec825 */ /* 0x002fc800078e020e */
[----:B--2---:R-:W-:-:S05]  /*0e40*/  @!P5 IMAD.WIDE R16, R21, 0x4, R16 ;  /* 0x000000041510d825 */ /* 0x004fca00078e0210 */
[----:B------:R0:W-:Y:S01]  /*0e50*/  @!P5 STG.E desc[UR6][R16.64], RZ ;  /* 0x000000ff1000d986 */ /* 0x0001e2000c101906 */
[----:B---3--:R-:W-:-:S03]  /*0e60*/  @!P2 IMAD.WIDE R8, R3, 0x4, R8 ;  /* 0x000000040308a825 */ /* 0x008fc600078e0208 */
[----:B------:R0:W-:Y:S04]  /*0e70*/  @!P4 STG.E desc[UR6][R14.64], RZ ;  /* 0x000000ff0e00c986 */ /* 0x0001e8000c101906 */
[----:B------:R0:W-:Y:S04]  /*0e80*/  @!P0 STG.E desc[UR6][R10.64], RZ ;  /* 0x000000ff0a008986 */ /* 0x0001e8000c101906 */
[----:B------:R0:W-:Y:S01]  /*0e90*/  @!P2 STG.E desc[UR6][R8.64], RZ ;  /* 0x000000ff0800a986 */ /* 0x0001e2000c101906 */
[----:B------:R-:W-:Y:S05]  /*0ea0*/  @P1 EXIT ;  /* 0x000000000000194d */ /* 0x000fea0003800000 */
[----:B------:R-:W1:Y:S01]  /*0eb0*/  LDC.64 R2, c[0x0][0x390] ;  /* 0x0000e400ff027b82 */ /* 0x000e620000000a00 */
[----:B------:R-:W-:-:S04]  /*0ec0*/  IMAD R13, R0, UR12, R13 ;  /* 0x0000000c000d7c24 */ /* 0x000fc8000f8e020d */
[----:B-1----:R-:W-:-:S05]  /*0ed0*/  IMAD.WIDE R2, R13, 0x4, R2 ;  /* 0x000000040d027825 */ /* 0x002fca00078e0202 */
[----:B------:R-:W-:Y:S01]  /*0ee0*/  STG.E desc[UR6][R2.64], RZ ;  /* 0x000000ff02007986 */ /* 0x000fe2000c101906 */
[----:B------:R-:W-:Y:S05]  /*0ef0*/  EXIT ;  /* 0x000000000000794d */ /* 0x000fea0003800000 */
.L_x_17:
[----:B------:R-:W-:-:S00]  /*0f00*/  BRA `(.L_x_17) ;  /* 0xfffffffc00fc7947 */ /* 0x000fc0000383ffff */
[----:B------:R-:W-:-:S00]  /*0f10*/  NOP ;  /* 0x0000000000007918 */ /* 0x000fc00000000000 */
        /* <DEDUP_REMOVED lines=14> */
.L_x_18:


//--------------------- .nv.shared.reserved.0     --------------------------
	.section	.nv.shared.reserved.0,"aw",@nobits
	.weak		__nv_reservedSMEM_offset_0_alias
	.size		__nv_reservedSMEM_offset_0_alias, 0, 64
	.other		__nv_reservedSMEM_offset_0_alias,@"STO_CUDA_RESERVED_SHARED STV_DEFAULT"
__nv_reservedSMEM_offset_0_alias:
	.zero		0
	.zero		64


//--------------------- .nv.constant0._Z12mandelKernelffffPiiii --------------------------
	.section	.nv.constant0._Z12mandelKernelffffPiiii,"a",@progbits
	.sectionflags	@""
	.align	4
.nv.constant0._Z12mandelKernelffffPiiii:
	.zero		932


//--------------------- SYMBOLS --------------------------

	.type		.nv.reservedSmem.offset0,@object
	.size		.nv.reservedSmem.offset0,0x4
